	.headerflags	@"EF_CUDA_TEXMODE_UNIFIED EF_CUDA_64BIT_ADDRESS EF_CUDA_ACCELERATORS EF_CUDA_SM90 EF_CUDA_VIRTUAL_SM(EF_CUDA_SM90)"
	.elftype	@"ET_EXEC"


//--------------------- .nv.info                  --------------------------
	.section	.nv.info,"",@"SHT_CUDA_INFO"
	.align	4


	//----- nvinfo : EIATTR_REGCOUNT
	.align		4
        /*0000*/ 	.byte	0x04, 0x2f
        /*0002*/ 	.short	(.L_1 - .L_0)
	.align		4
.L_0:
        /*0004*/ 	.word	index@(triton_poi_fused_native_group_norm_silu_12)
        /*0008*/ 	.word	0x00000020


	//----- nvinfo : EIATTR_MIN_STACK_SIZE
	.align		4
.L_1:
        /*000c*/ 	.byte	0x04, 0x12
        /*000e*/ 	.short	(.L_3 - .L_2)
	.align		4
.L_2:
        /*0010*/ 	.word	index@(triton_poi_fused_native_group_norm_silu_12)
        /*0014*/ 	.word	0x00000000


	//----- nvinfo : EIATTR_FRAME_SIZE
	.align		4
.L_3:
        /*0018*/ 	.byte	0x04, 0x11
        /*001a*/ 	.short	(.L_5 - .L_4)
	.align		4
.L_4:
        /*001c*/ 	.word	index@(triton_poi_fused_native_group_norm_silu_12)
        /*0020*/ 	.word	0x00000000


	//----- nvinfo : EIATTR_MIN_STACK_SIZE
	.align		4
.L_5:
        /*0024*/ 	.byte	0x04, 0x12
        /*0026*/ 	.short	(.L_7 - .L_6)
	.align		4
.L_6:
        /*0028*/ 	.word	index@(triton_poi_fused_native_group_norm_silu_12)
        /*002c*/ 	.word	0x00000000
.L_7:


//--------------------- .nv.info.triton_poi_fused_native_group_norm_silu_12 --------------------------
	.section	.nv.info.triton_poi_fused_native_group_norm_silu_12,"",@"SHT_CUDA_INFO"
	.sectionflags	@""
	.align	4


	//----- nvinfo : EIATTR_CUDA_API_VERSION
	.align		4
        /*0000*/ 	.byte	0x04, 0x37
        /*0002*/ 	.short	(.L_9 - .L_8)
.L_8:
        /*0004*/ 	.word	0x0000007c


	//----- nvinfo : EIATTR_KPARAM_INFO
	.align		4
.L_9:
        /*0008*/ 	.byte	0x04, 0x17
        /*000a*/ 	.short	(.L_11 - .L_10)
.L_10:
        /*000c*/ 	.word	0x00000000
        /*0010*/ 	.short	0x0006
        /*0012*/ 	.short	0x0030
        /*0014*/ 	.byte	0x00, 0xf0, 0x11, 0x00


	//----- nvinfo : EIATTR_KPARAM_INFO
	.align		4
.L_11:
        /*0018*/ 	.byte	0x04, 0x17
        /*001a*/ 	.short	(.L_13 - .L_12)
.L_12:
        /*001c*/ 	.word	0x00000000
        /*0020*/ 	.short	0x0005
        /*0022*/ 	.short	0x0028
        /*0024*/ 	.byte	0x00, 0xf4, 0x21, 0x00


	//----- nvinfo : EIATTR_KPARAM_INFO
	.align		4
.L_13:
        /*0028*/ 	.byte	0x04, 0x17
        /*002a*/ 	.short	(.L_15 - .L_14)
.L_14:
        /*002c*/ 	.word	0x00000000
        /*0030*/ 	.short	0x0004
        /*0032*/ 	.short	0x0020
        /*0034*/ 	.byte	0x00, 0xf4, 0x21, 0x00


	//----- nvinfo : EIATTR_KPARAM_INFO
	.align		4
.L_15:
        /*0038*/ 	.byte	0x04, 0x17
        /*003a*/ 	.short	(.L_17 - .L_16)
.L_16:
        /*003c*/ 	.word	0x00000000
        /*0040*/ 	.short	0x0003
        /*0042*/ 	.short	0x0018
        /*0044*/ 	.byte	0x00, 0xf4, 0x21, 0x00


	//----- nvinfo : EIATTR_KPARAM_INFO
	.align		4
.L_17:
        /*0048*/ 	.byte	0x04, 0x17
        /*004a*/ 	.short	(.L_19 - .L_18)
.L_18:
        /*004c*/ 	.word	0x00000000
        /*0050*/ 	.short	0x0002
        /*0052*/ 	.short	0x0010
        /*0054*/ 	.byte	0x00, 0xf4, 0x21, 0x00


	//----- nvinfo : EIATTR_KPARAM_INFO
	.align		4
.L_19:
        /*0058*/ 	.byte	0x04, 0x17
        /*005a*/ 	.short	(.L_21 - .L_20)
.L_20:
        /*005c*/ 	.word	0x00000000
        /*0060*/ 	.short	0x0001
        /*0062*/ 	.short	0x0008
        /*0064*/ 	.byte	0x00, 0xf4, 0x21, 0x00


	//----- nvinfo : EIATTR_KPARAM_INFO
	.align		4
.L_21:
        /*0068*/ 	.byte	0x04, 0x17
        /*006a*/ 	.short	(.L_23 - .L_22)
.L_22:
        /*006c*/ 	.word	0x00000000
        /*0070*/ 	.short	0x0000
        /*0072*/ 	.short	0x0000
        /*0074*/ 	.byte	0x00, 0xf4, 0x21, 0x00


	//----- nvinfo : EIATTR_SPARSE_MMA_MASK
	.align		4
.L_23:
        /*0078*/ 	.byte	0x03, 0x50
        /*007a*/ 	.short	0x0000


	//----- nvinfo : EIATTR_MAXREG_COUNT
	.align		4
        /*007c*/ 	.byte	0x03, 0x1b
        /*007e*/ 	.short	0x00ff


	//----- nvinfo : EIATTR_EXIT_INSTR_OFFSETS
	.align		4
        /*0080*/ 	.byte	0x04, 0x1c
        /*0082*/ 	.short	(.L_25 - .L_24)


	//   ....[0]....
.L_24:
        /*0084*/ 	.word	0x00000b50


	//----- nvinfo : EIATTR_REQNTID
	.align		4
.L_25:
        /*0088*/ 	.byte	0x04, 0x10
        /*008a*/ 	.short	(.L_27 - .L_26)
.L_26:
        /*008c*/ 	.word	0x00000080
        /*0090*/ 	.word	0x00000001
        /*0094*/ 	.word	0x00000001


	//----- nvinfo : EIATTR_CBANK_PARAM_SIZE
	.align		4
.L_27:
        /*0098*/ 	.byte	0x03, 0x19
        /*009a*/ 	.short	0x0034


	//----- nvinfo : EIATTR_PARAM_CBANK
	.align		4
        /*009c*/ 	.byte	0x04, 0x0a
        /*009e*/ 	.short	(.L_29 - .L_28)
	.align		4
.L_28:
        /*00a0*/ 	.word	index@(.nv.constant0.triton_poi_fused_native_group_norm_silu_12)
        /*00a4*/ 	.short	0x0210
        /*00a6*/ 	.short	0x0034


	//----- nvinfo : EIATTR_SW_WAR
	.align		4
.L_29:
        /*00a8*/ 	.byte	0x04, 0x36
        /*00aa*/ 	.short	(.L_31 - .L_30)
.L_30:
        /*00ac*/ 	.word	0x00000008
.L_31:


//--------------------- .nv.callgraph             --------------------------
	.section	.nv.callgraph,"",@"SHT_CUDA_CALLGRAPH"
	.align	4
	.sectionentsize	8
	.align		4
        /*0000*/ 	.word	0x00000000
	.align		4
        /*0004*/ 	.word	0xffffffff
	.align		4
        /*0008*/ 	.word	0x00000000
	.align		4
        /*000c*/ 	.word	0xfffffffe
	.align		4
        /*0010*/ 	.word	0x00000000
	.align		4
        /*0014*/ 	.word	0xfffffffd
	.align		4
        /*0018*/ 	.word	0x00000000
	.align		4
        /*001c*/ 	.word	0xfffffffc


//--------------------- .text.triton_poi_fused_native_group_norm_silu_12 --------------------------
	.section	.text.triton_poi_fused_native_group_norm_silu_12,"ax",@progbits
	.align	128
        .global         triton_poi_fused_native_group_norm_silu_12
        .type           triton_poi_fused_native_group_norm_silu_12,@function
        .size           triton_poi_fused_native_group_norm_silu_12,(.L_x_1 - triton_poi_fused_native_group_norm_silu_12)
        .other          triton_poi_fused_native_group_norm_silu_12,@"STO_CUDA_ENTRY STV_DEFAULT"
triton_poi_fused_native_group_norm_silu_12:
.text.triton_poi_fused_native_group_norm_silu_12:
[----:B------:R-:W-:Y:S01]  /*0000*/  LDC R1, c[0x0][0x28] ;  /* 0x00000a00ff017b82 */ /* 0x000fe20000000800 */
[----:B------:R-:W1:Y:S07]  /*0010*/  S2R R0, SR_TID.X ;  /* 0x0000000000007919 */ /* 0x000e6e0000002100 */
[----:B------:R-:W2:Y:S01]  /*0020*/  LDC.64 R10, c[0x0][0x220] ;  /* 0x00008800ff0a7b82 */ /* 0x000ea20000000a00 */
[----:B------:R-:W-:Y:S01]  /*0030*/  ULDC.64 UR4, c[0x0][0x208] ;  /* 0x0000820000047ab9 */ /* 0x000fe20000000a00 */
[----:B------:R-:W3:Y:S06]  /*0040*/  S2R R3, SR_CTAID.X ;  /* 0x0000000000037919 */ /* 0x000eec0000002500 */
[----:B------:R-:W4:Y:S08]  /*0050*/  LDC.64 R8, c[0x0][0x218] ;  /* 0x00008600ff087b82 */ /* 0x000f300000000a00 */
[----:B------:R-:W5:Y:S08]  /*0060*/  LDC.64 R14, c[0x0][0x230] ;  /* 0x00008c00ff0e7b82 */ /* 0x000f700000000a00 */
[----:B------:R-:W5:Y:S01]  /*0070*/  LDC.64 R12, c[0x0][0x238] ;  /* 0x00008e00ff0c7b82 */ /* 0x000f620000000a00 */
[----:B-1----:R-:W-:-:S04]  /*0080*/  SHF.L.U32 R0, R0, 0x2, RZ ;  /* 0x0000000200007819 */ /* 0x002fc800000006ff */
[----:B------:R-:W-:Y:S02]  /*0090*/  LOP3.LUT R0, R0, 0x1fc, RZ, 0xc0, !PT ;  /* 0x000001fc00007812 */ /* 0x000fe400078ec0ff */
[----:B---3--:R-:W-:Y:S02]  /*00a0*/  SHF.R.S32.HI R21, RZ, 0x15, R3 ;  /* 0x00000015ff157819 */ /* 0x008fe40000011403 */
[----:B------:R-:W-:Y:S02]  /*00b0*/  LEA R0, R3, R0, 0xa ;  /* 0x0000000003007211 */ /* 0x000fe400078e50ff */
[----:B------:R-:W1:Y:S01]  /*00c0*/  LDC.64 R2, c[0x0][0x228] ;  /* 0x00008a00ff027b82 */ /* 0x000e620000000a00 */
[----:B------:R-:W-:Y:S02]  /*00d0*/  SGXT R21, R21, 0x1 ;  /* 0x000000011515781a */ /* 0x000fe40000000200 */
[----:B----4-:R-:W-:Y:S02]  /*00e0*/  IMAD.WIDE R8, R0, 0x4, R8 ;  /* 0x0000000400087825 */ /* 0x010fe400078e0208 */
[----:B------:R-:W-:-:S02]  /*00f0*/  LEA.HI R4, R21, R0, RZ, 0x8 ;  /* 0x0000000015047211 */ /* 0x000fc400078f40ff */
[----:B------:R-:W-:Y:S02]  /*0100*/  LEA.HI R6, R21, R0, RZ, 0xa ;  /* 0x0000000015067211 */ /* 0x000fe400078f50ff */
[----:B------:R-:W-:Y:S02]  /*0110*/  SHF.R.S32.HI R4, RZ, 0x8, R4 ;  /* 0x00000008ff047819 */ /* 0x000fe40000011404 */
[----:B------:R-:W-:Y:S02]  /*0120*/  SHF.R.S32.HI R29, RZ, 0xa, R6 ;  /* 0x0000000aff1d7819 */ /* 0x000fe40000011406 */
[----:B------:R-:W-:-:S03]  /*0130*/  LEA.HI R5, R4, R4, RZ, 0x7 ;  /* 0x0000000404057211 */ /* 0x000fc600078f38ff */
[----:B--2---:R-:W-:Y:S01]  /*0140*/  IMAD.WIDE R26, R29, 0x4, R10 ;  /* 0x000000041d1a7825 */ /* 0x004fe200078e020a */
[----:B------:R-:W-:-:S04]  /*0150*/  LOP3.LUT R5, R5, 0xffffff80, RZ, 0xc0, !PT ;  /* 0xffffff8005057812 */ /* 0x000fc800078ec0ff */
[----:B------:R-:W-:Y:S01]  /*0160*/  IADD3 R23, R4, -R5, RZ ;  /* 0x8000000504177210 */ /* 0x000fe20007ffe0ff */
[----:B------:R-:W2:Y:S01]  /*0170*/  LDG.E.EL R16, desc[UR4][R26.64] ;  /* 0x000000041a107981 */ /* 0x000ea2000c2e1900 */
[----:B-1----:R-:W-:-:S03]  /*0180*/  IMAD.WIDE R28, R29, 0x4, R2 ;  /* 0x000000041d1c7825 */ /* 0x002fc600078e0202 */
[----:B------:R-:W2:Y:S01]  /*0190*/  LDG.E.128 R4, desc[UR4][R8.64] ;  /* 0x0000000408047981 */ /* 0x000ea2000c1e1d00 */
[C---:B-----5:R-:W-:Y:S01]  /*01a0*/  IMAD.WIDE R24, R23.reuse, 0x4, R14 ;  /* 0x0000000417187825 */ /* 0x060fe200078e020e */
[----:B------:R-:W-:Y:S02]  /*01b0*/  IADD3 R20, R0, 0x200, RZ ;  /* 0x0000020000147810 */ /* 0x000fe40007ffe0ff */
[----:B------:R-:W3:Y:S01]  /*01c0*/  LDG.E.EL R17, desc[UR4][R28.64] ;  /* 0x000000041c117981 */ /* 0x000ee2000c2e1900 */
[----:B0-----:R-:W-:-:S03]  /*01d0*/  IMAD.WIDE R22, R23, 0x4, R12 ;  /* 0x0000000417167825 */ /* 0x001fc600078e020c */
[----:B------:R-:W4:Y:S04]  /*01e0*/  LDG.E.EL R18, desc[UR4][R24.64] ;  /* 0x0000000418127981 */ /* 0x000f28000c2e1900 */
[----:B------:R0:W4:Y:S02]  /*01f0*/  LDG.E.EL R19, desc[UR4][R22.64] ;  /* 0x0000000416137981 */ /* 0x000124000c2e1900 */
[CC--:B0-----:R-:W-:Y:S02]  /*0200*/  LEA.HI R22, R21.reuse, R20.reuse, RZ, 0x8 ;  /* 0x0000001415167211 */ /* 0x0c1fe400078f40ff */
[----:B------:R-:W-:Y:S02]  /*0210*/  LEA.HI R20, R21, R20, RZ, 0xa ;  /* 0x0000001415147211 */ /* 0x000fe400078f50ff */
[----:B------:R-:W-:-:S02]  /*0220*/  SHF.R.S32.HI R27, RZ, 0x8, R22 ;  /* 0x00000008ff1b7819 */ /* 0x000fc40000011416 */
[----:B------:R-:W-:Y:S02]  /*0230*/  SHF.R.S32.HI R23, RZ, 0xa, R20 ;  /* 0x0000000aff177819 */ /* 0x000fe40000011414 */
[----:B------:R-:W-:-:S03]  /*0240*/  LEA.HI R26, R27, R27, RZ, 0x7 ;  /* 0x0000001b1b1a7211 */ /* 0x000fc600078f38ff */
[C---:B------:R-:W-:Y:S01]  /*0250*/  IMAD.WIDE R20, R23.reuse, 0x4, R10 ;  /* 0x0000000417147825 */ /* 0x040fe200078e020a */
[----:B------:R-:W-:Y:S01]  /*0260*/  LOP3.LUT R26, R26, 0xffffff80, RZ, 0xc0, !PT ;  /* 0xffffff801a1a7812 */ /* 0x000fe200078ec0ff */
[----:B------:R-:W5:Y:S02]  /*0270*/  LDG.E.128 R8, desc[UR4][R8.64+0x800] ;  /* 0x0008000408087981 */ /* 0x000f64000c1e1d00 */
[----:B------:R-:W-:Y:S01]  /*0280*/  IMAD.WIDE R2, R23, 0x4, R2 ;  /* 0x0000000417027825 */ /* 0x000fe200078e0202 */
[----:B------:R-:W-:Y:S01]  /*0290*/  IADD3 R27, R27, -R26, RZ ;  /* 0x8000001a1b1b7210 */ /* 0x000fe20007ffe0ff */
[----:B------:R0:W5:Y:S04]  /*02a0*/  LDG.E.EL R20, desc[UR4][R20.64] ;  /* 0x0000000414147981 */ /* 0x000168000c2e1900 */
[C---:B------:R-:W-:Y:S01]  /*02b0*/  IMAD.WIDE R14, R27.reuse, 0x4, R14 ;  /* 0x000000041b0e7825 */ /* 0x040fe200078e020e */
[----:B------:R-:W5:Y:S03]  /*02c0*/  LDG.E.EL R2, desc[UR4][R2.64] ;  /* 0x0000000402027981 */ /* 0x000f66000c2e1900 */
[----:B------:R-:W-:-:S02]  /*02d0*/  IMAD.WIDE R12, R27, 0x4, R12 ;  /* 0x000000041b0c7825 */ /* 0x000fc400078e020c */
[----:B------:R1:W5:Y:S04]  /*02e0*/  LDG.E.EL R14, desc[UR4][R14.64] ;  /* 0x000000040e0e7981 */ /* 0x000368000c2e1900 */
[----:B------:R0:W5:Y:S01]  /*02f0*/  LDG.E.EL R13, desc[UR4][R12.64] ;  /* 0x000000040c0d7981 */ /* 0x000162000c2e1900 */
[----:B--2---:R-:W-:-:S04]  /*0300*/  FADD R4, R4, -R16 ;  /* 0x8000001004047221 */ /* 0x004fc80000000000 */
[----:B---3--:R-:W-:-:S04]  /*0310*/  FMUL R4, R17, R4 ;  /* 0x0000000411047220 */ /* 0x008fc80000400000 */
[----:B----4-:R-:W-:-:S04]  /*0320*/  FFMA R4, R18, R4, R19 ;  /* 0x0000000412047223 */ /* 0x010fc80000000013 */
[----:B0-----:R-:W-:Y:S01]  /*0330*/  FADD R21, RZ, -R4 ;  /* 0x80000004ff157221 */ /* 0x001fe20000000000 */
[--C-:B------:R-:W-:Y:S01]  /*0340*/  FADD R22, R5, -R16.reuse ;  /* 0x8000001005167221 */ /* 0x100fe20000000000 */
[--C-:B------:R-:W-:Y:S02]  /*0350*/  FADD R6, R6, -R16.reuse ;  /* 0x8000001006067221 */ /* 0x100fe40000000000 */
[----:B------:R-:W-:Y:S01]  /*0360*/  FMUL R21, R21, 1.4426950216293334961 ;  /* 0x3fb8aa3b15157820 */ /* 0x000fe20000400000 */
[----:B------:R-:W-:Y:S01]  /*0370*/  FADD R16, R7, -R16 ;  /* 0x8000001007107221 */ /* 0x000fe20000000000 */
[C---:B------:R-:W-:Y:S01]  /*0380*/  FMUL R5, R17.reuse, R22 ;  /* 0x0000001611057220 */ /* 0x040fe20000400000 */
[----:B------:R-:W-:Y:S02]  /*0390*/  FMUL R6, R17, R6 ;  /* 0x0000000611067220 */ /* 0x000fe40000400000 */
[----:B------:R-:W-:Y:S01]  /*03a0*/  FSETP.GEU.AND P4, PT, R21, -126, PT ;  /* 0xc2fc00001500780b */ /* 0x000fe20003f8e000 */
[----:B------:R-:W-:Y:S01]  /*03b0*/  FMUL R7, R17, R16 ;  /* 0x0000001011077220 */ /* 0x000fe20000400000 */
[C-C-:B------:R-:W-:Y:S01]  /*03c0*/  FFMA R5, R18.reuse, R5, R19.reuse ;  /* 0x0000000512057223 */ /* 0x140fe20000000013 */
[----:B------:R-:W-:-:S02]  /*03d0*/  FFMA R6, R18, R6, R19 ;  /* 0x0000000612067223 */ /* 0x000fc40000000013 */
[----:B------:R-:W-:Y:S01]  /*03e0*/  FFMA R7, R18, R7, R19 ;  /* 0x0000000712077223 */ /* 0x000fe20000000013 */
[----:B-1----:R-:W-:Y:S01]  /*03f0*/  FADD R15, RZ, -R5 ;  /* 0x80000005ff0f7221 */ /* 0x002fe20000000000 */
[--C-:B-----5:R-:W-:Y:S01]  /*0400*/  FADD R9, R9, -R20.reuse ;  /* 0x8000001409097221 */ /* 0x120fe20000000000 */
[--C-:B------:R-:W-:Y:S01]  /*0410*/  FADD R19, R10, -R20.reuse ;  /* 0x800000140a137221 */ /* 0x100fe20000000000 */
[--C-:B------:R-:W-:Y:S01]  /*0420*/  FADD R3, R8, -R20.reuse ;  /* 0x8000001408037221 */ /* 0x100fe20000000000 */
[----:B------:R-:W-:Y:S01]  /*0430*/  FADD R11, R11, -R20 ;  /* 0x800000140b0b7221 */ /* 0x000fe20000000000 */
[C---:B------:R-:W-:Y:S01]  /*0440*/  FMUL R8, R2.reuse, R9 ;  /* 0x0000000902087220 */ /* 0x040fe20000400000 */
[C---:B------:R-:W-:Y:S01]  /*0450*/  FMUL R9, R2.reuse, R19 ;  /* 0x0000001302097220 */ /* 0x040fe20000400000 */
[----:B------:R-:W-:Y:S01]  /*0460*/  @!P4 FMUL R21, R21, 0.5 ;  /* 0x3f0000001515c820 */ /* 0x000fe20000400000 */
[C---:B------:R-:W-:Y:S01]  /*0470*/  FMUL R3, R2.reuse, R3 ;  /* 0x0000000302037220 */ /* 0x040fe20000400000 */
[----:B------:R-:W-:Y:S01]  /*0480*/  FADD R16, RZ, -R6 ;  /* 0x80000006ff107221 */ /* 0x000fe20000000000 */
[----:B------:R-:W-:Y:S01]  /*0490*/  FMUL R11, R2, R11 ;  /* 0x0000000b020b7220 */ /* 0x000fe20000400000 */
[----:B------:R-:W-:Y:S01]  /*04a0*/  FMUL R15, R15, 1.4426950216293334961 ;  /* 0x3fb8aa3b0f0f7820 */ /* 0x000fe20000400000 */
[----:B------:R-:W0:Y:S01]  /*04b0*/  MUFU.EX2 R12, R21 ;  /* 0x00000015000c7308 */ /* 0x000e220000000800 */
[C-C-:B------:R-:W-:Y:S01]  /*04c0*/  FFMA R8, R14.reuse, R8, R13.reuse ;  /* 0x000000080e087223 */ /* 0x140fe2000000000d */
[C---:B------:R-:W-:Y:S01]  /*04d0*/  FFMA R9, R14.reuse, R9, R13 ;  /* 0x000000090e097223 */ /* 0x040fe2000000000d */
[----:B------:R-:W-:Y:S01]  /*04e0*/  FADD R17, RZ, -R7 ;  /* 0x80000007ff117221 */ /* 0x000fe20000000000 */
[----:B------:R-:W-:Y:S01]  /*04f0*/  FFMA R3, R14, R3, R13 ;  /* 0x000000030e037223 */ /* 0x000fe2000000000d */
[----:B------:R-:W-:Y:S01]  /*0500*/  FMUL R16, R16, 1.4426950216293334961 ;  /* 0x3fb8aa3b10107820 */ /* 0x000fe20000400000 */
[----:B------:R-:W-:Y:S01]  /*0510*/  FADD R18, RZ, -R8 ;  /* 0x80000008ff127221 */ /* 0x000fe20000000000 */
[----:B------:R-:W-:Y:S01]  /*0520*/  FADD R2, RZ, -R9 ;  /* 0x80000009ff027221 */ /* 0x000fe20000000000 */
[----:B------:R-:W-:Y:S01]  /*0530*/  FFMA R13, R14, R11, R13 ;  /* 0x0000000b0e0d7223 */ /* 0x000fe2000000000d */
[----:B------:R-:W-:Y:S01]  /*0540*/  FSETP.GEU.AND P1, PT, R15, -126, PT ;  /* 0xc2fc00000f00780b */ /* 0x000fe20003f2e000 */
[----:B------:R-:W-:Y:S01]  /*0550*/  FMUL R17, R17, 1.4426950216293334961 ;  /* 0x3fb8aa3b11117820 */ /* 0x000fe20000400000 */
[----:B------:R-:W-:Y:S01]  /*0560*/  FADD R10, RZ, -R3 ;  /* 0x80000003ff0a7221 */ /* 0x000fe20000000000 */
[----:B------:R-:W-:Y:S01]  /*0570*/  FMUL R18, R18, 1.4426950216293334961 ;  /* 0x3fb8aa3b12127820 */ /* 0x000fe20000400000 */
[----:B------:R-:W-:Y:S01]  /*0580*/  FMUL R11, R2, 1.4426950216293334961 ;  /* 0x3fb8aa3b020b7820 */ /* 0x000fe20000400000 */
[----:B------:R-:W-:Y:S01]  /*0590*/  FSETP.GEU.AND P0, PT, R16, -126, PT ;  /* 0xc2fc00001000780b */ /* 0x000fe20003f0e000 */
[----:B------:R-:W-:Y:S01]  /*05a0*/  FADD R2, RZ, -R13 ;  /* 0x8000000dff027221 */ /* 0x000fe20000000000 */
[----:B------:R-:W-:Y:S01]  /*05b0*/  FMUL R10, R10, 1.4426950216293334961 ;  /* 0x3fb8aa3b0a0a7820 */ /* 0x000fe20000400000 */
[----:B------:R-:W-:-:S02]  /*05c0*/  FSETP.GEU.AND P2, PT, R17, -126, PT ;  /* 0xc2fc00001100780b */ /* 0x000fc40003f4e000 */
[----:B------:R-:W-:Y:S01]  /*05d0*/  FSETP.GEU.AND P5, PT, R18, -126, PT ;  /* 0xc2fc00001200780b */ /* 0x000fe20003fae000 */
[----:B------:R-:W-:Y:S01]  /*05e0*/  FMUL R14, R2, 1.4426950216293334961 ;  /* 0x3fb8aa3b020e7820 */ /* 0x000fe20000400000 */
[----:B------:R-:W-:Y:S01]  /*05f0*/  FSETP.GEU.AND P3, PT, R11, -126, PT ;  /* 0xc2fc00000b00780b */ /* 0x000fe20003f6e000 */
[----:B0-----:R-:W-:Y:S01]  /*0600*/  @!P4 FMUL R12, R12, R12 ;  /* 0x0000000c0c0cc220 */ /* 0x001fe20000400000 */
[----:B------:R-:W-:Y:S02]  /*0610*/  FSETP.GEU.AND P6, PT, R10, -126, PT ;  /* 0xc2fc00000a00780b */ /* 0x000fe40003fce000 */
[----:B------:R-:W-:Y:S01]  /*0620*/  FSETP.GEU.AND P4, PT, R14, -126, PT ;  /* 0xc2fc00000e00780b */ /* 0x000fe20003f8e000 */
[----:B------:R-:W-:Y:S01]  /*0630*/  @!P1 FMUL R15, R15, 0.5 ;  /* 0x3f0000000f0f9820 */ /* 0x000fe20000400000 */
[----:B------:R-:W-:-:S03]  /*0640*/  @!P0 FMUL R16, R16, 0.5 ;  /* 0x3f00000010108820 */ /* 0x000fc60000400000 */
[----:B------:R-:W-:Y:S02]  /*0650*/  @!P2 FMUL R17, R17, 0.5 ;  /* 0x3f0000001111a820 */ /* 0x000fe40000400000 */
[----:B------:R-:W0:Y:S01]  /*0660*/  MUFU.EX2 R15, R15 ;  /* 0x0000000f000f7308 */ /* 0x000e220000000800 */
[----:B------:R-:W-:Y:S01]  /*0670*/  @!P5 FMUL R18, R18, 0.5 ;  /* 0x3f0000001212d820 */ /* 0x000fe20000400000 */
[----:B------:R-:W-:Y:S02]  /*0680*/  @!P3 FMUL R11, R11, 0.5 ;  /* 0x3f0000000b0bb820 */ /* 0x000fe40000400000 */
[----:B------:R-:W-:-:S04]  /*0690*/  @!P6 FMUL R10, R10, 0.5 ;  /* 0x3f0000000a0ae820 */ /* 0x000fc80000400000 */
[----:B------:R-:W1:Y:S01]  /*06a0*/  MUFU.EX2 R16, R16 ;  /* 0x0000001000107308 */ /* 0x000e620000000800 */
[----:B------:R-:W-:-:S07]  /*06b0*/  @!P4 FMUL R14, R14, 0.5 ;  /* 0x3f0000000e0ec820 */ /* 0x000fce0000400000 */
[----:B------:R-:W2:Y:S08]  /*06c0*/  MUFU.EX2 R17, R17 ;  /* 0x0000001100117308 */ /* 0x000eb00000000800 */
[----:B------:R-:W3:Y:S01]  /*06d0*/  MUFU.EX2 R18, R18 ;  /* 0x0000001200127308 */ /* 0x000ee20000000800 */
[----:B------:R-:W-:-:S07]  /*06e0*/  FADD R2, R12, 1 ;  /* 0x3f8000000c027421 */ /* 0x000fce0000000000 */
[----:B------:R-:W4:Y:S01]  /*06f0*/  MUFU.EX2 R11, R11 ;  /* 0x0000000b000b7308 */ /* 0x000f220000000800 */
[----:B0-----:R-:W-:-:S07]  /*0700*/  @!P1 FMUL R15, R15, R15 ;  /* 0x0000000f0f0f9220 */ /* 0x001fce0000400000 */
[----:B------:R-:W0:Y:S08]  /*0710*/  MUFU.EX2 R10, R10 ;  /* 0x0000000a000a7308 */ /* 0x000e300000000800 */
[----:B------:R-:W5:Y:S01]  /*0720*/  MUFU.EX2 R19, R14 ;  /* 0x0000000e00137308 */ /* 0x000f620000000800 */
[----:B-1----:R-:W-:Y:S01]  /*0730*/  @!P0 FMUL R16, R16, R16 ;  /* 0x0000001010108220 */ /* 0x002fe20000400000 */
[----:B------:R-:W-:Y:S01]  /*0740*/  FSETP.GT.AND P1, PT, R2, 8.50705917302346158658e+37, PT ;  /* 0x7e8000000200780b */ /* 0x000fe20003f24000 */
[----:B------:R-:W-:Y:S01]  /*0750*/  FADD R12, R15, 1 ;  /* 0x3f8000000f0c7421 */ /* 0x000fe20000000000 */
[----:B--2---:R-:W-:Y:S01]  /*0760*/  @!P2 FMUL R17, R17, R17 ;  /* 0x000000111111a220 */ /* 0x004fe20000400000 */
[----:B------:R-:W-:Y:S01]  /*0770*/  FADD R20, R16, 1 ;  /* 0x3f80000010147421 */ /* 0x000fe20000000000 */
[----:B---3--:R-:W-:Y:S01]  /*0780*/  @!P5 FMUL R18, R18, R18 ;  /* 0x000000121212d220 */ /* 0x008fe20000400000 */
[----:B----4-:R-:W-:Y:S01]  /*0790*/  @!P3 FMUL R11, R11, R11 ;  /* 0x0000000b0b0bb220 */ /* 0x010fe20000400000 */
[----:B------:R-:W-:Y:S01]  /*07a0*/  HFMA2.MMA R15, -RZ, RZ, 1.625, 0 ;  /* 0x3e800000ff0f7435 */ /* 0x000fe200000001ff */
[----:B------:R-:W-:Y:S01]  /*07b0*/  FSETP.GT.AND P0, PT, R12, 8.50705917302346158658e+37, PT ;  /* 0x7e8000000c00780b */ /* 0x000fe20003f04000 */
[----:B------:R-:W-:Y:S01]  /*07c0*/  FADD R16, R17, 1 ;  /* 0x3f80000011107421 */ /* 0x000fe20000000000 */
[----:B0-----:R-:W-:Y:S01]  /*07d0*/  @!P6 FMUL R10, R10, R10 ;  /* 0x0000000a0a0ae220 */ /* 0x001fe20000400000 */
[----:B------:R-:W-:Y:S01]  /*07e0*/  FADD R17, R18, 1 ;  /* 0x3f80000012117421 */ /* 0x000fe20000000000 */
[----:B------:R-:W-:Y:S01]  /*07f0*/  FSETP.GT.AND P2, PT, R20, 8.50705917302346158658e+37, PT ;  /* 0x7e8000001400780b */ /* 0x000fe20003f44000 */
[----:B-----5:R-:W-:Y:S01]  /*0800*/  @!P4 FMUL R19, R19, R19 ;  /* 0x000000131313c220 */ /* 0x020fe20000400000 */
[----:B------:R-:W-:Y:S01]  /*0810*/  FADD R18, R11, 1 ;  /* 0x3f8000000b127421 */ /* 0x000fe20000000000 */
[----:B------:R-:W-:-:S02]  /*0820*/  FADD R21, R10, 1 ;  /* 0x3f8000000a157421 */ /* 0x000fc40000000000 */
[----:B------:R-:W-:Y:S01]  /*0830*/  FADD R22, R19, 1 ;  /* 0x3f80000013167421 */ /* 0x000fe20000000000 */
[----:B------:R-:W-:Y:S01]  /*0840*/  FSETP.GT.AND P6, PT, R16, 8.50705917302346158658e+37, PT ;  /* 0x7e8000001000780b */ /* 0x000fe20003fc4000 */
[----:B------:R-:W-:Y:S01]  /*0850*/  @P1 FMUL R2, R2, 0.25 ;  /* 0x3e80000002021820 */ /* 0x000fe20000400000 */
[----:B------:R-:W-:Y:S02]  /*0860*/  FSETP.GT.AND P4, PT, R17, 8.50705917302346158658e+37, PT ;  /* 0x7e8000001100780b */ /* 0x000fe40003f84000 */
[----:B------:R-:W-:Y:S01]  /*0870*/  FSEL R23, R15, 1, P1 ;  /* 0x3f8000000f177808 */ /* 0x000fe20000800000 */
[----:B------:R-:W-:Y:S01]  /*0880*/  @P0 FMUL R12, R12, 0.25 ;  /* 0x3e8000000c0c0820 */ /* 0x000fe20000400000 */
[----:B------:R-:W-:Y:S01]  /*0890*/  FSETP.GT.AND P3, PT, R18, 8.50705917302346158658e+37, PT ;  /* 0x7e8000001200780b */ /* 0x000fe20003f64000 */
[----:B------:R-:W-:Y:S01]  /*08a0*/  @P2 FMUL R20, R20, 0.25 ;  /* 0x3e80000014142820 */ /* 0x000fe20000400000 */
[----:B------:R-:W-:Y:S01]  /*08b0*/  FSETP.GT.AND P5, PT, R21, 8.50705917302346158658e+37, PT ;  /* 0x7e8000001500780b */ /* 0x000fe20003fa4000 */
[----:B------:R-:W0:Y:S01]  /*08c0*/  LDC.64 R10, c[0x0][0x210] ;  /* 0x00008400ff0a7b82 */ /* 0x000e220000000a00 */
[----:B------:R-:W-:Y:S01]  /*08d0*/  FSETP.GT.AND P1, PT, R22, 8.50705917302346158658e+37, PT ;  /* 0x7e8000001600780b */ /* 0x000fe20003f24000 */
[----:B------:R-:W1:Y:S02]  /*08e0*/  MUFU.RCP R2, R2 ;  /* 0x0000000200027308 */ /* 0x000e640000001000 */
[----:B------:R-:W-:-:S02]  /*08f0*/  @P6 FMUL R16, R16, 0.25 ;  /* 0x3e80000010106820 */ /* 0x000fc40000400000 */
[----:B------:R-:W-:-:S04]  /*0900*/  @P4 FMUL R17, R17, 0.25 ;  /* 0x3e80000011114820 */ /* 0x000fc80000400000 */
[----:B------:R-:W2:Y:S01]  /*0910*/  MUFU.RCP R12, R12 ;  /* 0x0000000c000c7308 */ /* 0x000ea20000001000 */
[----:B------:R-:W-:Y:S01]  /*0920*/  @P3 FMUL R18, R18, 0.25 ;  /* 0x3e80000012123820 */ /* 0x000fe20000400000 */
[----:B------:R-:W-:Y:S02]  /*0930*/  @P5 FMUL R21, R21, 0.25 ;  /* 0x3e80000015155820 */ /* 0x000fe40000400000 */
[----:B------:R-:W-:-:S04]  /*0940*/  @P1 FMUL R22, R22, 0.25 ;  /* 0x3e80000016161820 */ /* 0x000fc80000400000 */
[----:B------:R-:W3:Y:S01]  /*0950*/  MUFU.RCP R14, R20 ;  /* 0x00000014000e7308 */ /* 0x000ee20000001000 */
[C---:B------:R-:W-:Y:S02]  /*0960*/  FSEL R25, R15.reuse, 1, P0 ;  /* 0x3f8000000f197808 */ /* 0x040fe40000000000 */
[----:B------:R-:W-:-:S05]  /*0970*/  FSEL R27, R15, 1, P2 ;  /* 0x3f8000000f1b7808 */ /* 0x000fca0001000000 */
[----:B------:R-:W4:Y:S08]  /*0980*/  MUFU.RCP R16, R16 ;  /* 0x0000001000107308 */ /* 0x000f300000001000 */
[----:B------:R1:W5:Y:S08]  /*0990*/  MUFU.RCP R19, R21 ;  /* 0x0000001500137308 */ /* 0x0003700000001000 */
[----:B------:R-:W0:Y:S01]  /*09a0*/  MUFU.RCP R17, R17 ;  /* 0x0000001100117308 */ /* 0x000e220000001000 */
[----:B-1----:R-:W-:-:S07]  /*09b0*/  FMUL R21, R2, R23 ;  /* 0x0000001702157220 */ /* 0x002fce0000400000 */
[----:B------:R-:W1:Y:S08]  /*09c0*/  MUFU.RCP R18, R18 ;  /* 0x0000001200127308 */ /* 0x000e700000001000 */
[----:B------:R-:W1:Y:S01]  /*09d0*/  MUFU.RCP R20, R22 ;  /* 0x0000001600147308 */ /* 0x000e620000001000 */
[----:B--2---:R-:W-:Y:S01]  /*09e0*/  FMUL R12, R12, R25 ;  /* 0x000000190c0c7220 */ /* 0x004fe20000400000 */
[----:B---3--:R-:W-:Y:S01]  /*09f0*/  FMUL R23, R14, R27 ;  /* 0x0000001b0e177220 */ /* 0x008fe20000400000 */
[----:B------:R-:W-:-:S02]  /*0a00*/  FSEL R25, R15, 1, P6 ;  /* 0x3f8000000f197808 */ /* 0x000fc40003000000 */
[C---:B------:R-:W-:Y:S02]  /*0a10*/  FSEL R2, R15.reuse, 1, P5 ;  /* 0x3f8000000f027808 */ /* 0x040fe40002800000 */
[C---:B------:R-:W-:Y:S02]  /*0a20*/  FSEL R14, R15.reuse, 1, P4 ;  /* 0x3f8000000f0e7808 */ /* 0x040fe40002000000 */
[C---:B------:R-:W-:Y:S02]  /*0a30*/  FSEL R27, R15.reuse, 1, P3 ;  /* 0x3f8000000f1b7808 */ /* 0x040fe40001800000 */
[----:B------:R-:W-:Y:S01]  /*0a40*/  FSEL R15, R15, 1, P1 ;  /* 0x3f8000000f0f7808 */ /* 0x000fe20000800000 */
[----:B----4-:R-:W-:Y:S01]  /*0a50*/  FMUL R16, R16, R25 ;  /* 0x0000001910107220 */ /* 0x010fe20000400000 */
[----:B-----5:R-:W-:Y:S01]  /*0a60*/  FMUL R2, R19, R2 ;  /* 0x0000000213027220 */ /* 0x020fe20000400000 */
[----:B0-----:R-:W-:Y:S01]  /*0a70*/  FMUL R17, R17, R14 ;  /* 0x0000000e11117220 */ /* 0x001fe20000400000 */
[----:B-1----:R-:W-:Y:S01]  /*0a80*/  FMUL R18, R18, R27 ;  /* 0x0000001b12127220 */ /* 0x002fe20000400000 */
[----:B------:R-:W-:Y:S01]  /*0a90*/  FMUL R20, R20, R15 ;  /* 0x0000000f14147220 */ /* 0x000fe20000400000 */
[----:B------:R-:W-:Y:S01]  /*0aa0*/  FMUL R7, R7, R16 ;  /* 0x0000001007077220 */ /* 0x000fe20000400000 */
[----:B------:R-:W-:-:S04]  /*0ab0*/  IMAD.WIDE R10, R0, 0x4, R10 ;  /* 0x00000004000a7825 */ /* 0x000fc800078e020a */
[----:B------:R-:W-:Y:S01]  /*0ac0*/  FMUL R4, R4, R21 ;  /* 0x0000001504047220 */ /* 0x000fe20000400000 */
[----:B------:R-:W-:Y:S01]  /*0ad0*/  FMUL R5, R5, R12 ;  /* 0x0000000c05057220 */ /* 0x000fe20000400000 */
[----:B------:R-:W-:Y:S01]  /*0ae0*/  FMUL R6, R6, R23 ;  /* 0x0000001706067220 */ /* 0x000fe20000400000 */
[----:B------:R-:W-:Y:S01]  /*0af0*/  FMUL R16, R3, R2 ;  /* 0x0000000203107220 */ /* 0x000fe20000400000 */
[----:B------:R-:W-:Y:S01]  /*0b00*/  FMUL R17, R8, R17 ;  /* 0x0000001108117220 */ /* 0x000fe20000400000 */
[----:B------:R-:W-:Y:S01]  /*0b10*/  FMUL R18, R9, R18 ;  /* 0x0000001209127220 */ /* 0x000fe20000400000 */
[----:B------:R-:W-:Y:S01]  /*0b20*/  FMUL R19, R13, R20 ;  /* 0x000000140d137220 */ /* 0x000fe20000400000 */
[----:B------:R-:W-:Y:S04]  /*0b30*/  STG.E.128 desc[UR4][R10.64], R4 ;  /* 0x000000040a007986 */ /* 0x000fe8000c101d04 */
[----:B------:R-:W-:Y:S01]  /*0b40*/  STG.E.128 desc[UR4][R10.64+0x800], R16 ;  /* 0x000800100a007986 */ /* 0x000fe2000c101d04 */
[----:B------:R-:W-:Y:S05]  /*0b50*/  EXIT ;  /* 0x000000000000794d */ /* 0x000fea0003800000 */
.L_x_0:
[----:B------:R-:W-:-:S00]  /*0b60*/  BRA `(.L_x_0) ;  /* 0xfffffffc00fc7947 */ /* 0x000fc0000383ffff */
[----:B------:R-:W-:-:S00]  /*0b70*/  NOP ;  /* 0x0000000000007918 */ /* 0x000fc00000000000 */
        /* <DEDUP_REMOVED lines=8> */
.L_x_1:


//--------------------- .nv.constant0.triton_poi_fused_native_group_norm_silu_12 --------------------------
	.section	.nv.constant0.triton_poi_fused_native_group_norm_silu_12,"a",@progbits
	.sectionflags	@""
	.align	4
.nv.constant0.triton_poi_fused_native_group_norm_silu_12:
	.zero		580
